//
// Generated by NVIDIA NVVM Compiler
//
// Compiler Build ID: CL-36424714
// Cuda compilation tools, release 13.0, V13.0.88
// Based on NVVM 20.0.0
//

.version 9.0
.target sm_100
.address_size 64

	// .globl	_Z9matrixMulPA256_iS0_S0_

.visible .entry _Z9matrixMulPA256_iS0_S0_(
	.param .u64 .ptr .align 1 _Z9matrixMulPA256_iS0_S0__param_0,
	.param .u64 .ptr .align 1 _Z9matrixMulPA256_iS0_S0__param_1,
	.param .u64 .ptr .align 1 _Z9matrixMulPA256_iS0_S0__param_2
)
{
	.reg .pred 	%p<2>;
	.reg .b32 	%r<63>;
	.reg .b64 	%rd<25>;

	ld.param.u64 	%rd8, [_Z9matrixMulPA256_iS0_S0__param_0];
	ld.param.u64 	%rd9, [_Z9matrixMulPA256_iS0_S0__param_1];
	ld.param.u64 	%rd7, [_Z9matrixMulPA256_iS0_S0__param_2];
	cvta.to.global.u64 	%rd10, %rd9;
	cvta.to.global.u64 	%rd11, %rd8;
	mov.u32 	%r8, %ctaid.x;
	shl.b32 	%r9, %r8, 4;
	mov.u32 	%r10, %tid.x;
	add.s32 	%r1, %r9, %r10;
	mov.u32 	%r11, %ctaid.y;
	shl.b32 	%r12, %r11, 4;
	mov.u32 	%r13, %tid.y;
	add.s32 	%r2, %r12, %r13;
	mul.wide.s32 	%rd12, %r1, 1024;
	add.s64 	%rd13, %rd12, %rd11;
	add.s64 	%rd24, %rd13, 32;
	mul.wide.u32 	%rd14, %r11, 16384;
	mul.wide.u32 	%rd15, %r13, 1024;
	add.s64 	%rd16, %rd14, %rd15;
	add.s64 	%rd17, %rd16, %rd10;
	add.s64 	%rd23, %rd17, 32;
	mov.b32 	%r61, 0;
	mov.u32 	%r62, %r61;
$L__BB0_1:
	ld.global.u32 	%r14, [%rd24+-32];
	ld.global.u32 	%r15, [%rd23+-32];
	mad.lo.s32 	%r16, %r15, %r14, %r62;
	ld.global.u32 	%r17, [%rd24+-28];
	ld.global.u32 	%r18, [%rd23+-28];
	mad.lo.s32 	%r19, %r18, %r17, %r16;
	ld.global.u32 	%r20, [%rd24+-24];
	ld.global.u32 	%r21, [%rd23+-24];
	mad.lo.s32 	%r22, %r21, %r20, %r19;
	ld.global.u32 	%r23, [%rd24+-20];
	ld.global.u32 	%r24, [%rd23+-20];
	mad.lo.s32 	%r25, %r24, %r23, %r22;
	ld.global.u32 	%r26, [%rd24+-16];
	ld.global.u32 	%r27, [%rd23+-16];
	mad.lo.s32 	%r28, %r27, %r26, %r25;
	ld.global.u32 	%r29, [%rd24+-12];
	ld.global.u32 	%r30, [%rd23+-12];
	mad.lo.s32 	%r31, %r30, %r29, %r28;
	ld.global.u32 	%r32, [%rd24+-8];
	ld.global.u32 	%r33, [%rd23+-8];
	mad.lo.s32 	%r34, %r33, %r32, %r31;
	ld.global.u32 	%r35, [%rd24+-4];
	ld.global.u32 	%r36, [%rd23+-4];
	mad.lo.s32 	%r37, %r36, %r35, %r34;
	ld.global.u32 	%r38, [%rd24];
	ld.global.u32 	%r39, [%rd23];
	mad.lo.s32 	%r40, %r39, %r38, %r37;
	ld.global.u32 	%r41, [%rd24+4];
	ld.global.u32 	%r42, [%rd23+4];
	mad.lo.s32 	%r43, %r42, %r41, %r40;
	ld.global.u32 	%r44, [%rd24+8];
	ld.global.u32 	%r45, [%rd23+8];
	mad.lo.s32 	%r46, %r45, %r44, %r43;
	ld.global.u32 	%r47, [%rd24+12];
	ld.global.u32 	%r48, [%rd23+12];
	mad.lo.s32 	%r49, %r48, %r47, %r46;
	ld.global.u32 	%r50, [%rd24+16];
	ld.global.u32 	%r51, [%rd23+16];
	mad.lo.s32 	%r52, %r51, %r50, %r49;
	ld.global.u32 	%r53, [%rd24+20];
	ld.global.u32 	%r54, [%rd23+20];
	mad.lo.s32 	%r55, %r54, %r53, %r52;
	ld.global.u32 	%r56, [%rd24+24];
	ld.global.u32 	%r57, [%rd23+24];
	mad.lo.s32 	%r58, %r57, %r56, %r55;
	ld.global.u32 	%r59, [%rd24+28];
	ld.global.u32 	%r60, [%rd23+28];
	mad.lo.s32 	%r62, %r60, %r59, %r58;
	add.s32 	%r61, %r61, 16;
	add.s64 	%rd24, %rd24, 64;
	add.s64 	%rd23, %rd23, 64;
	setp.ne.s32 	%p1, %r61, 256;
	@%p1 bra 	$L__BB0_1;
	cvta.to.global.u64 	%rd18, %rd7;
	add.s64 	%rd20, %rd18, %rd12;
	mul.wide.u32 	%rd21, %r2, 4;
	add.s64 	%rd22, %rd20, %rd21;
	st.global.u32 	[%rd22], %r62;
	ret;

}


// ===== COMPILED SASS (sm_100) =====

	.target	sm_100

	.elftype	@"ET_EXEC"


//--------------------- .note.nv.tkinfo           --------------------------
	.section	.note.nv.tkinfo,"",@"SHT_NOTE"
	.sectionflags	@"SHF_NOTE_NV_TKINFO"
	.tkinfo
        /*0018*/ 	.word	0x00000002
        /*0030*/ 	.string	""
        /*0030*/ 	.string	"ptxas"
        /*0030*/ 	.string	"Cuda compilation tools, release 13.0, V13.0.88"
        /*0030*/ 	.string	"Build cuda_13.0.r13.0/compiler.36424714_0"
        /*0030*/ 	.string	"-arch sm_100 -m 64 "



//--------------------- .note.nv.cuinfo           --------------------------
	.section	.note.nv.cuinfo,"",@"SHT_NOTE"
	.sectionflags	@"SHF_NOTE_NV_CUINFO"
        /*0018*/ 	.short	0x0002
        /*001a*/ 	.short	0x0064
        /*001c*/ 	.short	0x0082
	.zero		2


//--------------------- .nv.info                  --------------------------
	.section	.nv.info,"",@"SHT_CUDA_INFO"
	.align	4


	//----- nvinfo : EIATTR_REGCOUNT
	.align		4
        /*0000*/ 	.byte	0x04, 0x2f
        /*0002*/ 	.short	(.L_1 - .L_0)
	.align		4
.L_0:
        /*0004*/ 	.word	index@(_Z9matrixMulPA256_iS0_S0_)
        /*0008*/ 	.word	0x0000001d


	//----- nvinfo : EIATTR_FRAME_SIZE
	.align		4
.L_1:
        /*000c*/ 	.byte	0x04, 0x11
        /*000e*/ 	.short	(.L_3 - .L_2)
	.align		4
.L_2:
        /*0010*/ 	.word	index@(_Z9matrixMulPA256_iS0_S0_)
        /*0014*/ 	.word	0x00000000


	//----- nvinfo : EIATTR_MIN_STACK_SIZE
	.align		4
.L_3:
        /*0018*/ 	.byte	0x04, 0x12
        /*001a*/ 	.short	(.L_5 - .L_4)
	.align		4
.L_4:
        /*001c*/ 	.word	index@(_Z9matrixMulPA256_iS0_S0_)
        /*0020*/ 	.word	0x00000000
.L_5:


//--------------------- .nv.compat                --------------------------
	.section	.nv.compat,"",@"SHT_CUDA_COMPAT_INFO"
	.align	4
        /*0000*/ 	.byte	0x02, 0x09, 0x00, 0x00, 0x02, 0x02, 0x01, 0x00, 0x02, 0x05, 0x05, 0x00, 0x03, 0x07, 0x01, 0x01
        /*0010*/ 	.byte	0x02, 0x03, 0x00, 0x00, 0x02, 0x06, 0x01, 0x00, 0x04, 0x0b, 0x08, 0x00, 0x09, 0x00, 0x00, 0x00
        /*0020*/ 	.byte	0x00, 0x00, 0x00, 0x00


//--------------------- .nv.info._Z9matrixMulPA256_iS0_S0_ --------------------------
	.section	.nv.info._Z9matrixMulPA256_iS0_S0_,"",@"SHT_CUDA_INFO"
	.sectionflags	@""
	.align	4


	//----- nvinfo : EIATTR_CUDA_API_VERSION
	.align		4
        /*0000*/ 	.byte	0x04, 0x37
        /*0002*/ 	.short	(.L_7 - .L_6)
.L_6:
        /*0004*/ 	.word	0x00000082


	//----- nvinfo : EIATTR_KPARAM_INFO
	.align		4
.L_7:
        /*0008*/ 	.byte	0x04, 0x17
        /*000a*/ 	.short	(.L_9 - .L_8)
.L_8:
        /*000c*/ 	.word	0x00000000
        /*0010*/ 	.short	0x0002
        /*0012*/ 	.short	0x0010
        /*0014*/ 	.byte	0x00, 0xf5, 0x21, 0x00


	//----- nvinfo : EIATTR_KPARAM_INFO
	.align		4
.L_9:
        /*0018*/ 	.byte	0x04, 0x17
        /*001a*/ 	.short	(.L_11 - .L_10)
.L_10:
        /*001c*/ 	.word	0x00000000
        /*0020*/ 	.short	0x0001
        /*0022*/ 	.short	0x0008
        /*0024*/ 	.byte	0x00, 0xf5, 0x21, 0x00


	//----- nvinfo : EIATTR_KPARAM_INFO
	.align		4
.L_11:
        /*0028*/ 	.byte	0x04, 0x17
        /*002a*/ 	.short	(.L_13 - .L_12)
.L_12:
        /*002c*/ 	.word	0x00000000
        /*0030*/ 	.short	0x0000
        /*0032*/ 	.short	0x0000
        /*0034*/ 	.byte	0x00, 0xf5, 0x21, 0x00


	//----- nvinfo : EIATTR_SPARSE_MMA_MASK
	.align		4
.L_13:
        /*0038*/ 	.byte	0x03, 0x50
        /*003a*/ 	.short	0x0000


	//----- nvinfo : EIATTR_MAXREG_COUNT
	.align		4
        /*003c*/ 	.byte	0x03, 0x1b
        /*003e*/ 	.short	0x00ff


	//----- nvinfo : EIATTR_MERCURY_ISA_VERSION
	.align		4
        /*0040*/ 	.byte	0x03, 0x5f
        /*0042*/ 	.short	0x0101


	//----- nvinfo : EIATTR_VRC_CTA_INIT_COUNT
	.align		4
        /*0044*/ 	.byte	0x02, 0x4a
	.zero		1
	.zero		1


	//----- nvinfo : EIATTR_EXIT_INSTR_OFFSETS
	.align		4
        /*0048*/ 	.byte	0x04, 0x1c
        /*004a*/ 	.short	(.L_15 - .L_14)


	//   ....[0]....
.L_14:
        /*004c*/ 	.word	0x000004f0


	//----- nvinfo : EIATTR_CBANK_PARAM_SIZE
	.align		4
.L_15:
        /*0050*/ 	.byte	0x03, 0x19
        /*0052*/ 	.short	0x0018


	//----- nvinfo : EIATTR_PARAM_CBANK
	.align		4
        /*0054*/ 	.byte	0x04, 0x0a
        /*0056*/ 	.short	(.L_17 - .L_16)
	.align		4
.L_16:
        /*0058*/ 	.word	index@(.nv.constant0._Z9matrixMulPA256_iS0_S0_)
        /*005c*/ 	.short	0x0380
        /*005e*/ 	.short	0x0018


	//----- nvinfo : EIATTR_SW_WAR
	.align		4
.L_17:
        /*0060*/ 	.byte	0x04, 0x36
        /*0062*/ 	.short	(.L_19 - .L_18)
.L_18:
        /*0064*/ 	.word	0x00000008
.L_19:


//--------------------- .nv.callgraph             --------------------------
	.section	.nv.callgraph,"",@"SHT_CUDA_CALLGRAPH"
	.align	4
	.sectionentsize	8
	.align		4
        /*0000*/ 	.word	0x00000000
	.align		4
        /*0004*/ 	.word	0xffffffff
	.align		4
        /*0008*/ 	.word	0x00000000
	.align		4
        /*000c*/ 	.word	0xfffffffe
	.align		4
        /*0010*/ 	.word	0x00000000
	.align		4
        /*0014*/ 	.word	0xfffffffd
	.align		4
        /*0018*/ 	.word	0x00000000
	.align		4
        /*001c*/ 	.word	0xfffffffc


//--------------------- .text._Z9matrixMulPA256_iS0_S0_ --------------------------
	.section	.text._Z9matrixMulPA256_iS0_S0_,"ax",@progbits
	.align	128
        .global         _Z9matrixMulPA256_iS0_S0_
        .type           _Z9matrixMulPA256_iS0_S0_,@function
        .size           _Z9matrixMulPA256_iS0_S0_,(.L_x_2 - _Z9matrixMulPA256_iS0_S0_)
        .other          _Z9matrixMulPA256_iS0_S0_,@"STO_CUDA_ENTRY STV_DEFAULT"
_Z9matrixMulPA256_iS0_S0_:
.text._Z9matrixMulPA256_iS0_S0_:
[----:B------:R-:W-:Y:S01]  /*0000*/  LDC R1, c[0x0][0x37c] ;  /* 0x0000df00ff017b82 */ /* 0x000fe20000000800 */
[----:B------:R-:W0:Y:S07]  /*0010*/  S2R R8, SR_TID.Y ;  /* 0x0000000000087919 */ /* 0x000e2e0000002200 */
[----:B------:R-:W1:Y:S01]  /*0020*/  LDC.64 R6, c[0x0][0x380] ;  /* 0x0000e000ff067b82 */ /* 0x000e620000000a00 */
[----:B------:R-:W2:Y:S01]  /*0030*/  LDCU.64 UR4, c[0x0][0x388] ;  /* 0x00007100ff0477ac */ /* 0x000ea20008000a00 */
[----:B------:R-:W-:Y:S01]  /*0040*/  HFMA2 R15, -RZ, RZ, 0, 0 ;  /* 0x00000000ff0f7431 */ /* 0x000fe200000001ff */
[----:B------:R-:W3:Y:S01]  /*0050*/  S2R R0, SR_CTAID.X ;  /* 0x0000000000007919 */ /* 0x000ee20000002500 */
[----:B------:R-:W4:Y:S01]  /*0060*/  LDCU.64 UR6, c[0x0][0x358] ;  /* 0x00006b00ff0677ac */ /* 0x000f220008000a00 */
[----:B------:R-:W3:Y:S01]  /*0070*/  S2R R5, SR_TID.X ;  /* 0x0000000000057919 */ /* 0x000ee20000002100 */
[----:B------:R-:W5:Y:S01]  /*0080*/  S2R R9, SR_CTAID.Y ;  /* 0x0000000000097919 */ /* 0x000f620000002600 */
[----:B0-----:R-:W-:Y:S01]  /*0090*/  IMAD.WIDE.U32 R2, R8, 0x400, RZ ;  /* 0x0000040008027825 */ /* 0x001fe200078e00ff */
[----:B---3--:R-:W-:-:S03]  /*00a0*/  LEA R0, R0, R5, 0x4 ;  /* 0x0000000500007211 */ /* 0x008fc600078e20ff */
[C---:B-----5:R-:W-:Y:S01]  /*00b0*/  IMAD.WIDE.U32 R4, R9.reuse, 0x4000, R2 ;  /* 0x0000400009047825 */ /* 0x060fe200078e0002 */
[----:B------:R-:W-:-:S03]  /*00c0*/  LEA R8, R9, R8, 0x4 ;  /* 0x0000000809087211 */ /* 0x000fc600078e20ff */
[----:B-1----:R-:W-:Y:S01]  /*00d0*/  IMAD.WIDE R2, R0, 0x400, R6 ;  /* 0x0000040000027825 */ /* 0x002fe200078e0206 */
[----:B--2---:R-:W-:Y:S01]  /*00e0*/  IADD3 R4, P1, PT, R4, UR4, RZ ;  /* 0x0000000404047c10 */ /* 0x004fe2000ff3e0ff */
[----:B------:R-:W-:Y:S01]  /*00f0*/  UMOV UR4, URZ ;  /* 0x000000ff00047c82 */ /* 0x000fe20008000000 */
[----:B------:R-:W-:Y:S02]  /*0100*/  IADD3 R2, P0, PT, R2, 0x20, RZ ;  /* 0x0000002002027810 */ /* 0x000fe40007f1e0ff */
[----:B------:R-:W-:Y:S02]  /*0110*/  IADD3 R4, P2, PT, R4, 0x20, RZ ;  /* 0x0000002004047810 */ /* 0x000fe40007f5e0ff */
[----:B------:R-:W-:Y:S02]  /*0120*/  IADD3.X R3, PT, PT, RZ, R3, RZ, P0, !PT ;  /* 0x00000003ff037210 */ /* 0x000fe400007fe4ff */
[----:B----4-:R-:W-:-:S09]  /*0130*/  IADD3.X R5, PT, PT, RZ, UR5, R5, P2, P1 ;  /* 0x00000005ff057c10 */ /* 0x010fd200097e2405 */
.L_x_0:
[----:B------:R-:W2:Y:S04]  /*0140*/  LDG.E R16, desc[UR6][R2.64+-0x20] ;  /* 0xffffe00602107981 */ /* 0x000ea8000c1e1900 */
[----:B------:R-:W2:Y:S04]  /*0150*/  LDG.E R17, desc[UR6][R4.64+-0x20] ;  /* 0xffffe00604117981 */ /* 0x000ea8000c1e1900 */
[----:B------:R-:W3:Y:S04]  /*0160*/  LDG.E R25, desc[UR6][R2.64+-0x1c] ;  /* 0xffffe40602197981 */ /* 0x000ee8000c1e1900 */
[----:B------:R-:W3:Y:S04]  /*0170*/  LDG.E R26, desc[UR6][R4.64+-0x1c] ;  /* 0xffffe406041a7981 */ /* 0x000ee8000c1e1900 */
[----:B------:R-:W4:Y:S04]  /*0180*/  LDG.E R19, desc[UR6][R2.64+-0x18] ;  /* 0xffffe80602137981 */ /* 0x000f28000c1e1900 */
[----:B------:R-:W4:Y:S04]  /*0190*/  LDG.E R20, desc[UR6][R4.64+-0x18] ;  /* 0xffffe80604147981 */ /* 0x000f28000c1e1900 */
[----:B------:R-:W5:Y:S04]  /*01a0*/  LDG.E R22, desc[UR6][R2.64+-0x14] ;  /* 0xffffec0602167981 */ /* 0x000f68000c1e1900 */
        /* <DEDUP_REMOVED lines=11> */
[----:B------:R-:W5:Y:S01]  /*0260*/  LDG.E R18, desc[UR6][R4.64+0x4] ;  /* 0x0000040604127981 */ /* 0x000f62000c1e1900 */
[----:B--2---:R-:W-:-:S03]  /*0270*/  IMAD R16, R16, R17, R15 ;  /* 0x0000001110107224 */ /* 0x004fc600078e020f */
[----:B------:R-:W2:Y:S04]  /*0280*/  LDG.E R17, desc[UR6][R2.64+0x4] ;  /* 0x0000040602117981 */ /* 0x000ea8000c1e1900 */
[----:B------:R-:W2:Y:S01]  /*0290*/  LDG.E R15, desc[UR6][R2.64+0x8] ;  /* 0x00000806020f7981 */ /* 0x000ea2000c1e1900 */
[----:B---3--:R-:W-:-:S03]  /*02a0*/  IMAD R25, R25, R26, R16 ;  /* 0x0000001a19197224 */ /* 0x008fc600078e0210 */
[----:B------:R-:W3:Y:S01]  /*02b0*/  LDG.E R16, desc[UR6][R4.64+0x8] ;  /* 0x0000080604107981 */ /* 0x000ee2000c1e1900 */
[----:B----4-:R-:W-:-:S03]  /*02c0*/  IMAD R25, R19, R20, R25 ;  /* 0x0000001413197224 */ /* 0x010fc600078e0219 */
[----:B------:R-:W4:Y:S04]  /*02d0*/  LDG.E R19, desc[UR6][R2.64+0xc] ;  /* 0x00000c0602137981 */ /* 0x000f28000c1e1900 */
[----:B------:R-:W4:Y:S01]  /*02e0*/  LDG.E R20, desc[UR6][R4.64+0xc] ;  /* 0x00000c0604147981 */ /* 0x000f22000c1e1900 */
[----:B-----5:R-:W-:-:S03]  /*02f0*/  IMAD R25, R22, R21, R25 ;  /* 0x0000001516197224 */ /* 0x020fc600078e0219 */
[----:B------:R-:W5:Y:S04]  /*0300*/  LDG.E R21, desc[UR6][R2.64+0x10] ;  /* 0x0000100602157981 */ /* 0x000f68000c1e1900 */
[----:B------:R-:W5:Y:S01]  /*0310*/  LDG.E R22, desc[UR6][R4.64+0x10] ;  /* 0x0000100604167981 */ /* 0x000f62000c1e1900 */
[----:B------:R-:W-:-:S03]  /*0320*/  IMAD R25, R23, R24, R25 ;  /* 0x0000001817197224 */ /* 0x000fc600078e0219 */
[----:B------:R-:W5:Y:S04]  /*0330*/  LDG.E R23, desc[UR6][R2.64+0x14] ;  /* 0x0000140602177981 */ /* 0x000f68000c1e1900 */
[----:B------:R-:W5:Y:S01]  /*0340*/  LDG.E R24, desc[UR6][R4.64+0x14] ;  /* 0x0000140604187981 */ /* 0x000f62000c1e1900 */
[----:B------:R-:W-:-:S03]  /*0350*/  IMAD R25, R13, R14, R25 ;  /* 0x0000000e0d197224 */ /* 0x000fc600078e0219 */
[----:B------:R-:W5:Y:S04]  /*0360*/  LDG.E R14, desc[UR6][R2.64+0x18] ;  /* 0x00001806020e7981 */ /* 0x000f68000c1e1900 */
[----:B------:R-:W5:Y:S01]  /*0370*/  LDG.E R13, desc[UR6][R4.64+0x18] ;  /* 0x00001806040d7981 */ /* 0x000f62000c1e1900 */
[----:B------:R-:W-:-:S03]  /*0380*/  IMAD R25, R6, R7, R25 ;  /* 0x0000000706197224 */ /* 0x000fc600078e0219 */
[----:B------:R0:W5:Y:S04]  /*0390*/  LDG.E R6, desc[UR6][R2.64+0x1c] ;  /* 0x00001c0602067981 */ /* 0x000168000c1e1900 */
[----:B------:R1:W5:Y:S01]  /*03a0*/  LDG.E R7, desc[UR6][R4.64+0x1c] ;  /* 0x00001c0604077981 */ /* 0x000362000c1e1900 */
[----:B------:R-:W-:-:S04]  /*03b0*/  IMAD R9, R10, R9, R25 ;  /* 0x000000090a097224 */ /* 0x000fc800078e0219 */
[----:B------:R-:W-:Y:S01]  /*03c0*/  IMAD R9, R11, R12, R9 ;  /* 0x0000000c0b097224 */ /* 0x000fe200078e0209 */
[----:B------:R-:W-:-:S04]  /*03d0*/  UIADD3 UR4, UPT, UPT, UR4, 0x10, URZ ;  /* 0x0000001004047890 */ /* 0x000fc8000fffe0ff */
[----:B------:R-:W-:Y:S01]  /*03e0*/  UISETP.NE.AND UP0, UPT, UR4, 0x100, UPT ;  /* 0x000001000400788c */ /* 0x000fe2000bf05270 */
[----:B0-----:R-:W-:Y:S02]  /*03f0*/  IADD3 R2, P0, PT, R2, 0x40, RZ ;  /* 0x0000004002027810 */ /* 0x001fe40007f1e0ff */
[----:B-1----:R-:W-:Y:S02]  /*0400*/  IADD3 R4, P1, PT, R4, 0x40, RZ ;  /* 0x0000004004047810 */ /* 0x002fe40007f3e0ff */
[----:B------:R-:W-:Y:S02]  /*0410*/  IADD3.X R3, PT, PT, RZ, R3, RZ, P0, !PT ;  /* 0x00000003ff037210 */ /* 0x000fe400007fe4ff */
[----:B------:R-:W-:Y:S01]  /*0420*/  IADD3.X R5, PT, PT, RZ, R5, RZ, P1, !PT ;  /* 0x00000005ff057210 */ /* 0x000fe20000ffe4ff */
[----:B--2---:R-:W-:-:S04]  /*0430*/  IMAD R9, R17, R18, R9 ;  /* 0x0000001211097224 */ /* 0x004fc800078e0209 */
[----:B---3--:R-:W-:-:S04]  /*0440*/  IMAD R9, R15, R16, R9 ;  /* 0x000000100f097224 */ /* 0x008fc800078e0209 */
[----:B----4-:R-:W-:-:S04]  /*0450*/  IMAD R9, R19, R20, R9 ;  /* 0x0000001413097224 */ /* 0x010fc800078e0209 */
[----:B-----5:R-:W-:-:S04]  /*0460*/  IMAD R9, R21, R22, R9 ;  /* 0x0000001615097224 */ /* 0x020fc800078e0209 */
[----:B------:R-:W-:-:S04]  /*0470*/  IMAD R9, R23, R24, R9 ;  /* 0x0000001817097224 */ /* 0x000fc800078e0209 */
[----:B------:R-:W-:-:S04]  /*0480*/  IMAD R9, R14, R13, R9 ;  /* 0x0000000d0e097224 */ /* 0x000fc800078e0209 */
[----:B------:R-:W-:Y:S01]  /*0490*/  IMAD R15, R6, R7, R9 ;  /* 0x00000007060f7224 */ /* 0x000fe200078e0209 */
[----:B------:R-:W-:Y:S06]  /*04a0*/  BRA.U UP0, `(.L_x_0) ;  /* 0xfffffffd00247547 */ /* 0x000fec000b83ffff */
[----:B------:R-:W0:Y:S02]  /*04b0*/  LDC.64 R2, c[0x0][0x390] ;  /* 0x0000e400ff027b82 */ /* 0x000e240000000a00 */
[----:B0-----:R-:W-:-:S04]  /*04c0*/  IMAD.WIDE R2, R0, 0x400, R2 ;  /* 0x0000040000027825 */ /* 0x001fc800078e0202 */
[----:B------:R-:W-:-:S05]  /*04d0*/  IMAD.WIDE.U32 R2, R8, 0x4, R2 ;  /* 0x0000000408027825 */ /* 0x000fca00078e0002 */
[----:B------:R-:W-:Y:S01]  /*04e0*/  STG.E desc[UR6][R2.64], R15 ;  /* 0x0000000f02007986 */ /* 0x000fe2000c101906 */
[----:B------:R-:W-:Y:S05]  /*04f0*/  EXIT ;  /* 0x000000000000794d */ /* 0x000fea0003800000 */
.L_x_1:
[----:B------:R-:W-:-:S00]  /*0500*/  BRA `(.L_x_1) ;  /* 0xfffffffc00fc7947 */ /* 0x000fc0000383ffff */
[----:B------:R-:W-:-:S00]  /*0510*/  NOP ;  /* 0x0000000000007918 */ /* 0x000fc00000000000 */
        /* <DEDUP_REMOVED lines=14> */
.L_x_2:


//--------------------- .nv.shared.reserved.0     --------------------------
	.section	.nv.shared.reserved.0,"aw",@nobits
	.weak		__nv_reservedSMEM_offset_0_alias
	.size		__nv_reservedSMEM_offset_0_alias, 0, 64
	.other		__nv_reservedSMEM_offset_0_alias,@"STO_CUDA_RESERVED_SHARED STV_DEFAULT"
__nv_reservedSMEM_offset_0_alias:
	.zero		0
	.zero		64


//--------------------- .nv.constant0._Z9matrixMulPA256_iS0_S0_ --------------------------
	.section	.nv.constant0._Z9matrixMulPA256_iS0_S0_,"a",@progbits
	.sectionflags	@""
	.align	4
.nv.constant0._Z9matrixMulPA256_iS0_S0_:
	.zero		920


//--------------------- SYMBOLS --------------------------

	.type		.nv.reservedSmem.offset0,@object
	.size		.nv.reservedSmem.offset0,0x4
